	.headerflags	@"EF_CUDA_TEXMODE_UNIFIED EF_CUDA_64BIT_ADDRESS EF_CUDA_ACCELERATORS EF_CUDA_SM90 EF_CUDA_VIRTUAL_SM(EF_CUDA_SM90)"
	.elftype	@"ET_EXEC"


//--------------------- .nv.info                  --------------------------
	.section	.nv.info,"",@"SHT_CUDA_INFO"
	.align	4


	//----- nvinfo : EIATTR_REGCOUNT
	.align		4
        /*0000*/ 	.byte	0x04, 0x2f
        /*0002*/ 	.short	(.L_3 - .L_2)
	.align		4
.L_2:
        /*0004*/ 	.word	index@(triton_poi_fused__native_batch_norm_legit_no_training_cat_relu_9)
        /*0008*/ 	.word	0x00000020


	//----- nvinfo : EIATTR_MIN_STACK_SIZE
	.align		4
.L_3:
        /*000c*/ 	.byte	0x04, 0x12
        /*000e*/ 	.short	(.L_5 - .L_4)
	.align		4
.L_4:
        /*0010*/ 	.word	index@(triton_poi_fused__native_batch_norm_legit_no_training_cat_relu_9)
        /*0014*/ 	.word	0x00000000


	//----- nvinfo : EIATTR_FRAME_SIZE
	.align		4
.L_5:
        /*0018*/ 	.byte	0x04, 0x11
        /*001a*/ 	.short	(.L_7 - .L_6)
	.align		4
.L_6:
        /*001c*/ 	.word	index@(triton_poi_fused__native_batch_norm_legit_no_training_cat_relu_9)
        /*0020*/ 	.word	0x00000000


	//----- nvinfo : EIATTR_MIN_STACK_SIZE
	.align		4
.L_7:
        /*0024*/ 	.byte	0x04, 0x12
        /*0026*/ 	.short	(.L_9 - .L_8)
	.align		4
.L_8:
        /*0028*/ 	.word	index@(triton_poi_fused__native_batch_norm_legit_no_training_cat_relu_9)
        /*002c*/ 	.word	0x00000000
.L_9:


//--------------------- .nv.info.triton_poi_fused__native_batch_norm_legit_no_training_cat_relu_9 --------------------------
	.section	.nv.info.triton_poi_fused__native_batch_norm_legit_no_training_cat_relu_9,"",@"SHT_CUDA_INFO"
	.sectionflags	@""
	.align	4


	//----- nvinfo : EIATTR_CUDA_API_VERSION
	.align		4
        /*0000*/ 	.byte	0x04, 0x37
        /*0002*/ 	.short	(.L_11 - .L_10)
.L_10:
        /*0004*/ 	.word	0x0000007c


	//----- nvinfo : EIATTR_KPARAM_INFO
	.align		4
.L_11:
        /*0008*/ 	.byte	0x04, 0x17
        /*000a*/ 	.short	(.L_13 - .L_12)
.L_12:
        /*000c*/ 	.word	0x00000000
        /*0010*/ 	.short	0x000d
        /*0012*/ 	.short	0x0068
        /*0014*/ 	.byte	0x00, 0xf0, 0x11, 0x00


	//----- nvinfo : EIATTR_KPARAM_INFO
	.align		4
.L_13:
        /*0018*/ 	.byte	0x04, 0x17
        /*001a*/ 	.short	(.L_15 - .L_14)
.L_14:
        /*001c*/ 	.word	0x00000000
        /*0020*/ 	.short	0x000c
        /*0022*/ 	.short	0x0060
        /*0024*/ 	.byte	0x00, 0xf4, 0x21, 0x00


	//----- nvinfo : EIATTR_KPARAM_INFO
	.align		4
.L_15:
        /*0028*/ 	.byte	0x04, 0x17
        /*002a*/ 	.short	(.L_17 - .L_16)
.L_16:
        /*002c*/ 	.word	0x00000000
        /*0030*/ 	.short	0x000b
        /*0032*/ 	.short	0x0058
        /*0034*/ 	.byte	0x00, 0xf4, 0x21, 0x00


	//----- nvinfo : EIATTR_KPARAM_INFO
	.align		4
.L_17:
        /*0038*/ 	.byte	0x04, 0x17
        /*003a*/ 	.short	(.L_19 - .L_18)
.L_18:
        /*003c*/ 	.word	0x00000000
        /*0040*/ 	.short	0x000a
        /*0042*/ 	.short	0x0050
        /*0044*/ 	.byte	0x00, 0xf4, 0x21, 0x00


	//----- nvinfo : EIATTR_KPARAM_INFO
	.align		4
.L_19:
        /*0048*/ 	.byte	0x04, 0x17
        /*004a*/ 	.short	(.L_21 - .L_20)
.L_20:
        /*004c*/ 	.word	0x00000000
        /*0050*/ 	.short	0x0009
        /*0052*/ 	.short	0x0048
        /*0054*/ 	.byte	0x00, 0xf4, 0x21, 0x00


	//----- nvinfo : EIATTR_KPARAM_INFO
	.align		4
.L_21:
        /*0058*/ 	.byte	0x04, 0x17
        /*005a*/ 	.short	(.L_23 - .L_22)
.L_22:
        /*005c*/ 	.word	0x00000000
        /*0060*/ 	.short	0x0008
        /*0062*/ 	.short	0x0040
        /*0064*/ 	.byte	0x00, 0xf4, 0x21, 0x00


	//----- nvinfo : EIATTR_KPARAM_INFO
	.align		4
.L_23:
        /*0068*/ 	.byte	0x04, 0x17
        /*006a*/ 	.short	(.L_25 - .L_24)
.L_24:
        /*006c*/ 	.word	0x00000000
        /*0070*/ 	.short	0x0007
        /*0072*/ 	.short	0x0038
        /*0074*/ 	.byte	0x00, 0xf4, 0x21, 0x00


	//----- nvinfo : EIATTR_KPARAM_INFO
	.align		4
.L_25:
        /*0078*/ 	.byte	0x04, 0x17
        /*007a*/ 	.short	(.L_27 - .L_26)
.L_26:
        /*007c*/ 	.word	0x00000000
        /*0080*/ 	.short	0x0006
        /*0082*/ 	.short	0x0030
        /*0084*/ 	.byte	0x00, 0xf4, 0x21, 0x00


	//----- nvinfo : EIATTR_KPARAM_INFO
	.align		4
.L_27:
        /*0088*/ 	.byte	0x04, 0x17
        /*008a*/ 	.short	(.L_29 - .L_28)
.L_28:
        /*008c*/ 	.word	0x00000000
        /*0090*/ 	.short	0x0005
        /*0092*/ 	.short	0x0028
        /*0094*/ 	.byte	0x00, 0xf4, 0x21, 0x00


	//----- nvinfo : EIATTR_KPARAM_INFO
	.align		4
.L_29:
        /*0098*/ 	.byte	0x04, 0x17
        /*009a*/ 	.short	(.L_31 - .L_30)
.L_30:
        /*009c*/ 	.word	0x00000000
        /*00a0*/ 	.short	0x0004
        /*00a2*/ 	.short	0x0020
        /*00a4*/ 	.byte	0x00, 0xf4, 0x21, 0x00


	//----- nvinfo : EIATTR_KPARAM_INFO
	.align		4
.L_31:
        /*00a8*/ 	.byte	0x04, 0x17
        /*00aa*/ 	.short	(.L_33 - .L_32)
.L_32:
        /*00ac*/ 	.word	0x00000000
        /*00b0*/ 	.short	0x0003
        /*00b2*/ 	.short	0x0018
        /*00b4*/ 	.byte	0x00, 0xf4, 0x21, 0x00


	//----- nvinfo : EIATTR_KPARAM_INFO
	.align		4
.L_33:
        /*00b8*/ 	.byte	0x04, 0x17
        /*00ba*/ 	.short	(.L_35 - .L_34)
.L_34:
        /*00bc*/ 	.word	0x00000000
        /*00c0*/ 	.short	0x0002
        /*00c2*/ 	.short	0x0010
        /*00c4*/ 	.byte	0x00, 0xf4, 0x21, 0x00


	//----- nvinfo : EIATTR_KPARAM_INFO
	.align		4
.L_35:
        /*00c8*/ 	.byte	0x04, 0x17
        /*00ca*/ 	.short	(.L_37 - .L_36)
.L_36:
        /*00cc*/ 	.word	0x00000000
        /*00d0*/ 	.short	0x0001
        /*00d2*/ 	.short	0x0008
        /*00d4*/ 	.byte	0x00, 0xf4, 0x21, 0x00


	//----- nvinfo : EIATTR_KPARAM_INFO
	.align		4
.L_37:
        /*00d8*/ 	.byte	0x04, 0x17
        /*00da*/ 	.short	(.L_39 - .L_38)
.L_38:
        /*00dc*/ 	.word	0x00000000
        /*00e0*/ 	.short	0x0000
        /*00e2*/ 	.short	0x0000
        /*00e4*/ 	.byte	0x00, 0xf4, 0x21, 0x00


	//----- nvinfo : EIATTR_SPARSE_MMA_MASK
	.align		4
.L_39:
        /*00e8*/ 	.byte	0x03, 0x50
        /*00ea*/ 	.short	0x0000


	//----- nvinfo : EIATTR_MAXREG_COUNT
	.align		4
        /*00ec*/ 	.byte	0x03, 0x1b
        /*00ee*/ 	.short	0x00ff


	//----- nvinfo : EIATTR_EXIT_INSTR_OFFSETS
	.align		4
        /*00f0*/ 	.byte	0x04, 0x1c
        /*00f2*/ 	.short	(.L_41 - .L_40)


	//   ....[0]....
.L_40:
        /*00f4*/ 	.word	0x00000800


	//----- nvinfo : EIATTR_REQNTID
	.align		4
.L_41:
        /*00f8*/ 	.byte	0x04, 0x10
        /*00fa*/ 	.short	(.L_43 - .L_42)
.L_42:
        /*00fc*/ 	.word	0x00000100
        /*0100*/ 	.word	0x00000001
        /*0104*/ 	.word	0x00000001


	//----- nvinfo : EIATTR_CBANK_PARAM_SIZE
	.align		4
.L_43:
        /*0108*/ 	.byte	0x03, 0x19
        /*010a*/ 	.short	0x006c


	//----- nvinfo : EIATTR_PARAM_CBANK
	.align		4
        /*010c*/ 	.byte	0x04, 0x0a
        /*010e*/ 	.short	(.L_45 - .L_44)
	.align		4
.L_44:
        /*0110*/ 	.word	index@(.nv.constant0.triton_poi_fused__native_batch_norm_legit_no_training_cat_relu_9)
        /*0114*/ 	.short	0x0210
        /*0116*/ 	.short	0x006c


	//----- nvinfo : EIATTR_SW_WAR
	.align		4
.L_45:
        /*0118*/ 	.byte	0x04, 0x36
        /*011a*/ 	.short	(.L_47 - .L_46)
.L_46:
        /*011c*/ 	.word	0x00000008
.L_47:


//--------------------- .nv.callgraph             --------------------------
	.section	.nv.callgraph,"",@"SHT_CUDA_CALLGRAPH"
	.align	4
	.sectionentsize	8
	.align		4
        /*0000*/ 	.word	0x00000000
	.align		4
        /*0004*/ 	.word	0xffffffff
	.align		4
        /*0008*/ 	.word	0x00000000
	.align		4
        /*000c*/ 	.word	0xfffffffe
	.align		4
        /*0010*/ 	.word	0x00000000
	.align		4
        /*0014*/ 	.word	0xfffffffd
	.align		4
        /*0018*/ 	.word	0x00000000
	.align		4
        /*001c*/ 	.word	0xfffffffc


//--------------------- .nv.constant4             --------------------------
	.section	.nv.constant4,"a",@progbits
	.align	8
	.align		8
.nv.constant4:
        /*0000*/ 	.dword	_$_str
	.align		8
        /*0008*/ 	.dword	_$_str_$_2


//--------------------- .text.triton_poi_fused__native_batch_norm_legit_no_training_cat_relu_9 --------------------------
	.section	.text.triton_poi_fused__native_batch_norm_legit_no_training_cat_relu_9,"ax",@progbits
	.align	128
        .global         triton_poi_fused__native_batch_norm_legit_no_training_cat_relu_9
        .type           triton_poi_fused__native_batch_norm_legit_no_training_cat_relu_9,@function
        .size           triton_poi_fused__native_batch_norm_legit_no_training_cat_relu_9,(.L_x_1 - triton_poi_fused__native_batch_norm_legit_no_training_cat_relu_9)
        .other          triton_poi_fused__native_batch_norm_legit_no_training_cat_relu_9,@"STO_CUDA_ENTRY STV_DEFAULT"
triton_poi_fused__native_batch_norm_legit_no_training_cat_relu_9:
.text.triton_poi_fused__native_batch_norm_legit_no_training_cat_relu_9:
[----:B------:R-:W-:Y:S01]  /*0000*/  LDC R1, c[0x0][0x28] ;  /* 0x00000a00ff017b82 */ /* 0x000fe20000000800 */
[----:B------:R-:W1:Y:S01]  /*0010*/  S2R R0, SR_TID.X ;  /* 0x0000000000007919 */ /* 0x000e620000002100 */
[----:B------:R-:W-:Y:S01]  /*0020*/  ULDC.64 UR4, c[0x0][0x208] ;  /* 0x0000820000047ab9 */ /* 0x000fe20000000a00 */
[----:B------:R-:W-:Y:S01]  /*0030*/  ULDC.64 UR6, c[0x0][0x218] ;  /* 0x0000860000067ab9 */ /* 0x000fe20000000a00 */
[----:B------:R-:W-:Y:S01]  /*0040*/  ULDC.64 UR8, c[0x0][0x220] ;  /* 0x0000880000087ab9 */ /* 0x000fe20000000a00 */
[----:B------:R-:W2:Y:S01]  /*0050*/  S2R R3, SR_CTAID.X ;  /* 0x0000000000037919 */ /* 0x000ea20000002500 */
[----:B------:R-:W-:Y:S01]  /*0060*/  ULDC.64 UR10, c[0x0][0x238] ;  /* 0x00008e00000a7ab9 */ /* 0x000fe20000000a00 */
[----:B------:R-:W-:Y:S01]  /*0070*/  ULDC.64 UR12, c[0x0][0x240] ;  /* 0x00009000000c7ab9 */ /* 0x000fe20000000a00 */
[----:B-1----:R-:W-:-:S05]  /*0080*/  IMAD.SHL.U32 R0, R0, 0x2, RZ ;  /* 0x0000000200007824 */ /* 0x002fca00078e00ff */
[----:B------:R-:W-:-:S05]  /*0090*/  LOP3.LUT R0, R0, 0x1fe, RZ, 0xc0, !PT ;  /* 0x000001fe00007812 */ /* 0x000fca00078ec0ff */
[----:B--2---:R-:W-:Y:S02]  /*00a0*/  IMAD R18, R3, 0x200, R0 ;  /* 0x0000020003127824 */ /* 0x004fe400078e0200 */
[----:B------:R-:W1:Y:S03]  /*00b0*/  LDC.64 R2, c[0x0][0x250] ;  /* 0x00009400ff027b82 */ /* 0x000e660000000a00 */
[----:B------:R-:W-:-:S04]  /*00c0*/  SHF.R.S32.HI R5, RZ, 0x1f, R18 ;  /* 0x0000001fff057819 */ /* 0x000fc80000011412 */
[CC--:B------:R-:W-:Y:S02]  /*00d0*/  LEA.HI R0, R5.reuse, R18.reuse, RZ, 0x8 ;  /* 0x0000001205007211 */ /* 0x0c0fe400078f40ff */
[----:B------:R-:W-:Y:S02]  /*00e0*/  LEA.HI R6, R5, R18, RZ, 0x10 ;  /* 0x0000001205067211 */ /* 0x000fe400078f80ff */
[----:B------:R-:W-:Y:S02]  /*00f0*/  SHF.R.S32.HI R19, RZ, 0x8, R0 ;  /* 0x00000008ff137819 */ /* 0x000fe40000011400 */
[----:B------:R-:W-:Y:S02]  /*0100*/  LOP3.LUT R5, R0, 0xffffff00, RZ, 0xc0, !PT ;  /* 0xffffff0000057812 */ /* 0x000fe400078ec0ff */
[----:B------:R-:W-:Y:S02]  /*0110*/  LEA.HI R4, R19, R19, RZ, 0x8 ;  /* 0x0000001313047211 */ /* 0x000fe400078f40ff */
[----:B------:R-:W-:Y:S01]  /*0120*/  SHF.R.S32.HI R0, RZ, 0x10, R6 ;  /* 0x00000010ff007819 */ /* 0x000fe20000011406 */
[----:B------:R-:W-:Y:S01]  /*0130*/  IMAD.IADD R5, R18, 0x1, -R5 ;  /* 0x0000000112057824 */ /* 0x000fe200078e0a05 */
[----:B------:R-:W-:-:S03]  /*0140*/  LOP3.LUT R4, R4, 0xffffff00, RZ, 0xc0, !PT ;  /* 0xffffff0004047812 */ /* 0x000fc600078ec0ff */
[----:B------:R-:W-:Y:S02]  /*0150*/  IMAD R5, R0, 0x2000, R5 ;  /* 0x0000200000057824 */ /* 0x000fe400078e0205 */
[----:B------:R-:W-:-:S03]  /*0160*/  IMAD.IADD R19, R19, 0x1, -R4 ;  /* 0x0000000113137824 */ /* 0x000fc600078e0a04 */
[----:B------:R-:W-:Y:S01]  /*0170*/  SHF.R.S32.HI R7, RZ, 0x1f, R5 ;  /* 0x0000001fff077819 */ /* 0x000fe20000011405 */
[C---:B------:R-:W-:Y:S02]  /*0180*/  IMAD.SHL.U32 R4, R19.reuse, 0x100, RZ ;  /* 0x0000010013047824 */ /* 0x040fe400078e00ff */
[----:B-1----:R-:W-:-:S03]  /*0190*/  IMAD.WIDE R2, R19, 0x4, R2 ;  /* 0x0000000413027825 */ /* 0x002fc600078e0202 */
[----:B------:R-:W-:Y:S02]  /*01a0*/  IADD3 R16, P0, R4, R5, RZ ;  /* 0x0000000504107210 */ /* 0x000fe40007f1e0ff */
[----:B------:R-:W-:Y:S02]  /*01b0*/  LOP3.LUT R5, R6, 0xffff0000, RZ, 0xc0, !PT ;  /* 0xffff000006057812 */ /* 0x000fe400078ec0ff */
[----:B------:R-:W-:-:S03]  /*01c0*/  LEA.HI.X.SX32 R7, R4, R7, 0x1, P0 ;  /* 0x0000000704077211 */ /* 0x000fc600000f0eff */
[----:B------:R-:W-:Y:S01]  /*01d0*/  IMAD.IADD R5, R18, 0x1, -R5 ;  /* 0x0000000112057824 */ /* 0x000fe200078e0a05 */
[C---:B------:R-:W-:Y:S01]  /*01e0*/  SHF.L.U64.HI R4, R16.reuse, 0x2, R7 ;  /* 0x0000000210047819 */ /* 0x040fe20000010207 */
[----:B------:R-:W-:Y:S01]  /*01f0*/  IMAD.SHL.U32 R16, R16, 0x4, RZ ;  /* 0x0000000410107824 */ /* 0x000fe200078e00ff */
[C---:B------:R-:W-:Y:S01]  /*0200*/  LOP3.LUT R22, R19.reuse, 0xffffffe0, RZ, 0xc0, !PT ;  /* 0xffffffe013167812 */ /* 0x040fe200078ec0ff */
[----:B------:R-:W-:Y:S01]  /*0210*/  IMAD R29, R0, 0x6000, R5 ;  /* 0x00006000001d7824 */ /* 0x000fe200078e0205 */
[----:B------:R-:W-:Y:S01]  /*0220*/  ISETP.GT.AND P6, PT, R19, 0xdf, PT ;  /* 0x000000df1300780c */ /* 0x000fe20003fc4270 */
[----:B------:R1:W2:Y:S01]  /*0230*/  LDG.E.EL R0, desc[UR4][R2.64] ;  /* 0x0000000402007981 */ /* 0x0002a2000c2e1900 */
[----:B------:R-:W-:Y:S01]  /*0240*/  IADD3 R26, P0, R16, UR6, RZ ;  /* 0x00000006101a7c10 */ /* 0x000fe2000ff1e0ff */
[----:B------:R-:W3:Y:S01]  /*0250*/  LDC.64 R6, c[0x0][0x210] ;  /* 0x00008400ff067b82 */ /* 0x000ee20000000a00 */
[----:B------:R-:W-:Y:S02]  /*0260*/  IADD3 R24, P1, R16, UR8, RZ ;  /* 0x0000000810187c10 */ /* 0x000fe4000ff3e0ff */
[----:B------:R-:W-:Y:S01]  /*0270*/  IADD3.X R27, R4, UR7, RZ, P0, !PT ;  /* 0x00000007041b7c10 */ /* 0x000fe200087fe4ff */
[----:B------:R-:W-:Y:S01]  /*0280*/  ULDC.64 UR6, c[0x0][0x228] ;  /* 0x00008a0000067ab9 */ /* 0x000fe20000000a00 */
[----:B------:R-:W-:Y:S01]  /*0290*/  IADD3.X R25, R4, UR9, RZ, P1, !PT ;  /* 0x0000000904197c10 */ /* 0x000fe20008ffe4ff */
[----:B------:R-:W-:Y:S01]  /*02a0*/  ULDC.64 UR8, c[0x0][0x230] ;  /* 0x00008c0000087ab9 */ /* 0x000fe20000000a00 */
[----:B------:R-:W-:-:S02]  /*02b0*/  ISETP.NE.AND P5, PT, R22, 0xc0, PT ;  /* 0x000000c01600780c */ /* 0x000fc40003fa5270 */
[----:B------:R-:W-:Y:S02]  /*02c0*/  IADD3 R20, P0, R16, UR6, RZ ;  /* 0x0000000610147c10 */ /* 0x000fe4000ff1e0ff */
[----:B------:R-:W-:Y:S02]  /*02d0*/  IADD3 R14, P1, R16, UR8, RZ ;  /* 0x00000008100e7c10 */ /* 0x000fe4000ff3e0ff */
[----:B------:R-:W-:Y:S02]  /*02e0*/  IADD3 R12, P2, R16, UR10, RZ ;  /* 0x0000000a100c7c10 */ /* 0x000fe4000ff5e0ff */
[----:B------:R-:W-:Y:S02]  /*02f0*/  IADD3 R16, P3, R16, UR12, RZ ;  /* 0x0000000c10107c10 */ /* 0x000fe4000ff7e0ff */
[----:B-1----:R-:W-:Y:S02]  /*0300*/  CS2R R2, SRZ ;  /* 0x0000000000027805 */ /* 0x002fe4000001ff00 */
[----:B------:R-:W-:-:S02]  /*0310*/  IADD3.X R21, R4, UR7, RZ, P0, !PT ;  /* 0x0000000704157c10 */ /* 0x000fc400087fe4ff */
[----:B------:R-:W-:Y:S02]  /*0320*/  IADD3.X R15, R4, UR9, RZ, P1, !PT ;  /* 0x00000009040f7c10 */ /* 0x000fe40008ffe4ff */
[----:B------:R-:W-:Y:S02]  /*0330*/  IADD3.X R13, R4, UR11, RZ, P2, !PT ;  /* 0x0000000b040d7c10 */ /* 0x000fe400097fe4ff */
[----:B------:R-:W-:Y:S02]  /*0340*/  IADD3.X R17, R4, UR13, RZ, P3, !PT ;  /* 0x0000000d04117c10 */ /* 0x000fe40009ffe4ff */
[----:B------:R-:W-:Y:S02]  /*0350*/  CS2R R4, SRZ ;  /* 0x0000000000047805 */ /* 0x000fe4000001ff00 */
[----:B------:R-:W-:Y:S01]  /*0360*/  ISETP.NE.AND P4, PT, R22, 0xa0, PT ;  /* 0x000000a01600780c */ /* 0x000fe20003f85270 */
[----:B------:R-:W4:Y:S04]  /*0370*/  @!P5 LDG.E.64 R2, desc[UR4][R12.64+-0x30000] ;  /* 0xfd0000040c02d981 */ /* 0x000f28000c1e1b00 */
[----:B------:R1:W5:Y:S01]  /*0380*/  @P6 LDG.E.64 R4, desc[UR4][R16.64+-0x38000] ;  /* 0xfc80000410046981 */ /* 0x000362000c1e1b00 */
[----:B------:R-:W-:-:S02]  /*0390*/  CS2R R10, SRZ ;  /* 0x00000000000a7805 */ /* 0x000fc4000001ff00 */
[C---:B------:R-:W-:Y:S02]  /*03a0*/  ISETP.NE.AND P1, PT, R22.reuse, 0x80, PT ;  /* 0x000000801600780c */ /* 0x040fe40003f25270 */
[C---:B------:R-:W-:Y:S02]  /*03b0*/  ISETP.NE.AND P2, PT, R22.reuse, 0x60, PT ;  /* 0x000000601600780c */ /* 0x040fe40003f45270 */
[----:B------:R-:W-:Y:S01]  /*03c0*/  ISETP.NE.AND P3, PT, R22, 0x40, PT ;  /* 0x000000401600780c */ /* 0x000fe20003f65270 */
[----:B------:R3:W5:Y:S01]  /*03d0*/  @!P4 LDG.E.64 R10, desc[UR4][R14.64+-0x28000] ;  /* 0xfd8000040e0ac981 */ /* 0x000762000c1e1b00 */
[----:B------:R-:W-:Y:S02]  /*03e0*/  CS2R R8, SRZ ;  /* 0x0000000000087805 */ /* 0x000fe4000001ff00 */
[----:B-1----:R-:W-:Y:S02]  /*03f0*/  CS2R R16, SRZ ;  /* 0x0000000000107805 */ /* 0x002fe4000001ff00 */
[----:B------:R-:W-:-:S02]  /*0400*/  CS2R R12, SRZ ;  /* 0x00000000000c7805 */ /* 0x000fc4000001ff00 */
[----:B------:R-:W-:Y:S01]  /*0410*/  ISETP.GE.AND P0, PT, R19, 0x40, PT ;  /* 0x000000401300780c */ /* 0x000fe20003f06270 */
[----:B------:R-:W1:Y:S01]  /*0420*/  LDC.64 R22, c[0x0][0x258] ;  /* 0x00009600ff167b82 */ /* 0x000e620000000a00 */
[----:B------:R3:W5:Y:S04]  /*0430*/  @!P1 LDG.E.64 R8, desc[UR4][R20.64+-0x20000] ;  /* 0xfe00000414089981 */ /* 0x000768000c1e1b00 */
[----:B------:R3:W5:Y:S03]  /*0440*/  @!P2 LDG.E.64 R16, desc[UR4][R24.64+-0x18000] ;  /* 0xfe8000041810a981 */ /* 0x000766000c1e1b00 */
[----:B0--3--:R-:W0:Y:S01]  /*0450*/  LDC.64 R14, c[0x0][0x248] ;  /* 0x00009200ff0e7b82 */ /* 0x009e220000000a00 */
[----:B------:R-:W3:Y:S07]  /*0460*/  @!P3 LDG.E.64 R12, desc[UR4][R26.64+-0x10000] ;  /* 0xff0000041a0cb981 */ /* 0x000eee000c1e1b00 */
[----:B------:R-:W1:Y:S01]  /*0470*/  LDC.64 R20, c[0x0][0x260] ;  /* 0x00009800ff147b82 */ /* 0x000e620000000a00 */
[----:B------:R-:W-:Y:S01]  /*0480*/  IMAD.WIDE R24, R29, 0x4, R6 ;  /* 0x000000041d187825 */ /* 0x000fe200078e0206 */
[----:B------:R-:W-:-:S06]  /*0490*/  CS2R R6, SRZ ;  /* 0x0000000000067805 */ /* 0x000fcc000001ff00 */
[----:B------:R-:W3:Y:S01]  /*04a0*/  @!P0 LDG.E.64 R6, desc[UR4][R24.64] ;  /* 0x0000000418068981 */ /* 0x000ee2000c1e1b00 */
[----:B0-----:R-:W-:-:S05]  /*04b0*/  IMAD.WIDE R28, R19, 0x4, R14 ;  /* 0x00000004131c7825 */ /* 0x001fca00078e020e */
[----:B------:R-:W3:Y:S01]  /*04c0*/  LDG.E.EL R14, desc[UR4][R28.64] ;  /* 0x000000041c0e7981 */ /* 0x000ee2000c2e1900 */
[----:B-1----:R-:W-:-:S04]  /*04d0*/  IMAD.WIDE R22, R19, 0x4, R22 ;  /* 0x0000000413167825 */ /* 0x002fc800078e0216 */
[----:B------:R-:W-:Y:S01]  /*04e0*/  IMAD.WIDE R20, R19, 0x4, R20 ;  /* 0x0000000413147825 */ /* 0x000fe200078e0214 */
[----:B------:R-:W3:Y:S05]  /*04f0*/  LDG.E.EL R15, desc[UR4][R22.64] ;  /* 0x00000004160f7981 */ /* 0x000eea000c2e1900 */
[----:B------:R-:W3:Y:S01]  /*0500*/  LDG.E.EL R20, desc[UR4][R20.64] ;  /* 0x0000000414147981 */ /* 0x000ee2000c2e1900 */
[----:B--2---:R-:W-:-:S06]  /*0510*/  FADD R0, R0, 9.9999997473787516356e-06 ;  /* 0x3727c5ac00007421 */ /* 0x004fcc0000000000 */
[----:B------:R-:W0:Y:S01]  /*0520*/  MUFU.SQRT R0, R0 ;  /* 0x0000000000007308 */ /* 0x000e220000002000 */
[----:B----4-:R-:W-:Y:S02]  /*0530*/  SEL R3, R3, RZ, !P5 ;  /* 0x000000ff03037207 */ /* 0x010fe40006800000 */
[----:B------:R-:W-:Y:S02]  /*0540*/  SEL R2, R2, RZ, !P5 ;  /* 0x000000ff02027207 */ /* 0x000fe40006800000 */
[----:B-----5:R-:W-:Y:S02]  /*0550*/  @P5 SEL R3, R5, RZ, P6 ;  /* 0x000000ff05035207 */ /* 0x020fe40003000000 */
[----:B------:R-:W-:Y:S02]  /*0560*/  @P5 SEL R2, R4, RZ, P6 ;  /* 0x000000ff04025207 */ /* 0x000fe40003000000 */
[C---:B0-----:R-:W-:Y:S02]  /*0570*/  FSETP.GT.AND P5, PT, R0.reuse, 8.50705917302346158658e+37, PT ;  /* 0x7e8000000000780b */ /* 0x041fe40003fa4000 */
[----:B------:R-:W-:-:S02]  /*0580*/  FSETP.GEU.AND P6, PT, R0, 1.175494350822287508e-38, PT ;  /* 0x008000000000780b */ /* 0x000fc40003fce000 */
[----:B------:R-:W-:Y:S02]  /*0590*/  SEL R5, R10, RZ, !P4 ;  /* 0x000000ff0a057207 */ /* 0x000fe40006000000 */
[----:B------:R-:W-:-:S07]  /*05a0*/  SEL R4, R11, RZ, !P4 ;  /* 0x000000ff0b047207 */ /* 0x000fce0006000000 */
[----:B------:R-:W-:Y:S01]  /*05b0*/  @P5 FMUL R0, R0, 0.25 ;  /* 0x3e80000000005820 */ /* 0x000fe20000400000 */
[----:B------:R-:W-:Y:S02]  /*05c0*/  SEL R8, R8, RZ, !P1 ;  /* 0x000000ff08087207 */ /* 0x000fe40004800000 */
[----:B------:R-:W-:Y:S01]  /*05d0*/  SEL R9, R9, RZ, !P1 ;  /* 0x000000ff09097207 */ /* 0x000fe20004800000 */
[----:B------:R-:W-:Y:S01]  /*05e0*/  @!P6 FMUL R0, R0, 16777216 ;  /* 0x4b8000000000e820 */ /* 0x000fe20000400000 */
[----:B------:R-:W-:Y:S02]  /*05f0*/  @P1 SEL R8, R5, R2, !P4 ;  /* 0x0000000205081207 */ /* 0x000fe40006000000 */
[----:B------:R-:W-:Y:S02]  /*0600*/  @P1 SEL R9, R4, R3, !P4 ;  /* 0x0000000304091207 */ /* 0x000fe40006000000 */
[----:B------:R-:W-:Y:S01]  /*0610*/  SEL R2, R17, RZ, !P2 ;  /* 0x000000ff11027207 */ /* 0x000fe20005000000 */
[----:B------:R-:W0:Y:S01]  /*0620*/  MUFU.RCP R0, R0 ;  /* 0x0000000000007308 */ /* 0x000e220000001000 */
[----:B---3--:R-:W-:-:S02]  /*0630*/  SEL R5, R13, RZ, !P3 ;  /* 0x000000ff0d057207 */ /* 0x008fc40005800000 */
[----:B------:R-:W-:Y:S01]  /*0640*/  @P3 SEL R5, R2, R9, !P2 ;  /* 0x0000000902053207 */ /* 0x000fe20005000000 */
[----:B------:R-:W-:Y:S01]  /*0650*/  IMAD.MOV.U32 R9, RZ, RZ, 0x3e800000 ;  /* 0x3e800000ff097424 */ /* 0x000fe200078e00ff */
[----:B------:R-:W-:Y:S02]  /*0660*/  SEL R3, R16, RZ, !P2 ;  /* 0x000000ff10037207 */ /* 0x000fe40005000000 */
[----:B------:R-:W-:Y:S02]  /*0670*/  SEL R4, R12, RZ, !P3 ;  /* 0x000000ff0c047207 */ /* 0x000fe40005800000 */
[----:B------:R-:W-:Y:S02]  /*0680*/  FSEL R9, R9, 1, P5 ;  /* 0x3f80000009097808 */ /* 0x000fe40002800000 */
[----:B------:R-:W-:Y:S02]  /*0690*/  @P3 SEL R4, R3, R8, !P2 ;  /* 0x0000000803043207 */ /* 0x000fe40005000000 */
[----:B------:R-:W-:Y:S01]  /*06a0*/  SEL R11, R6, RZ, !P0 ;  /* 0x000000ff060b7207 */ /* 0x000fe20004000000 */
[----:B------:R-:W1:Y:S01]  /*06b0*/  LDC.64 R2, c[0x0][0x270] ;  /* 0x00009c00ff027b82 */ /* 0x000e620000000a00 */
[----:B------:R-:W-:Y:S01]  /*06c0*/  SEL R8, R7, RZ, !P0 ;  /* 0x000000ff07087207 */ /* 0x000fe20004000000 */
[----:B------:R-:W-:Y:S01]  /*06d0*/  @!P6 FMUL R9, R9, 16777216 ;  /* 0x4b8000000909e820 */ /* 0x000fe20000400000 */
[----:B------:R-:W-:-:S02]  /*06e0*/  SEL R4, R11, R4, !P0 ;  /* 0x000000040b047207 */ /* 0x000fc40004000000 */
[----:B------:R-:W-:-:S03]  /*06f0*/  SEL R5, R8, R5, !P0 ;  /* 0x0000000508057207 */ /* 0x000fc60004000000 */
[----:B------:R-:W2:Y:S01]  /*0700*/  LDC.64 R6, c[0x0][0x268] ;  /* 0x00009a00ff067b82 */ /* 0x000ea20000000a00 */
[----:B0-----:R-:W-:Y:S01]  /*0710*/  FMUL R9, R0, R9 ;  /* 0x0000000900097220 */ /* 0x001fe20000400000 */
[C---:B------:R-:W-:Y:S01]  /*0720*/  FADD R0, -R14.reuse, R4 ;  /* 0x000000040e007221 */ /* 0x040fe20000000100 */
[----:B------:R-:W-:-:S03]  /*0730*/  FADD R14, -R14, R5 ;  /* 0x000000050e0e7221 */ /* 0x000fc60000000100 */
[-C--:B------:R-:W-:Y:S01]  /*0740*/  FMUL R0, R0, R9.reuse ;  /* 0x0000000900007220 */ /* 0x080fe20000400000 */
[----:B------:R-:W-:-:S03]  /*0750*/  FMUL R9, R14, R9 ;  /* 0x000000090e097220 */ /* 0x000fc60000400000 */
[C-C-:B------:R-:W-:Y:S01]  /*0760*/  FFMA R0, R15.reuse, R0, R20.reuse ;  /* 0x000000000f007223 */ /* 0x140fe20000000014 */
[----:B------:R-:W-:-:S04]  /*0770*/  FFMA R9, R15, R9, R20 ;  /* 0x000000090f097223 */ /* 0x000fc80000000014 */
[----:B------:R-:W-:Y:S02]  /*0780*/  FSETP.GEU.AND P0, PT, R0, RZ, PT ;  /* 0x000000ff0000720b */ /* 0x000fe40003f0e000 */
[C---:B------:R-:W-:Y:S01]  /*0790*/  FSETP.GEU.AND P1, PT, R9.reuse, RZ, PT ;  /* 0x000000ff0900720b */ /* 0x040fe20003f2e000 */
[----:B-1----:R-:W-:Y:S01]  /*07a0*/  IMAD.WIDE R2, R18, 0x4, R2 ;  /* 0x0000000412027825 */ /* 0x002fe200078e0202 */
[----:B------:R-:W-:Y:S02]  /*07b0*/  FSEL R8, R0, RZ, P0 ;  /* 0x000000ff00087208 */ /* 0x000fe40000000000 */
[----:B------:R-:W-:Y:S01]  /*07c0*/  FSEL R9, R9, RZ, P1 ;  /* 0x000000ff09097208 */ /* 0x000fe20000800000 */
[----:B--2---:R-:W-:-:S05]  /*07d0*/  IMAD.WIDE R6, R18, 0x4, R6 ;  /* 0x0000000412067825 */ /* 0x004fca00078e0206 */
[----:B------:R-:W-:Y:S04]  /*07e0*/  STG.E.64 desc[UR4][R6.64], R4 ;  /* 0x0000000406007986 */ /* 0x000fe8000c101b04 */
[----:B------:R-:W-:Y:S01]  /*07f0*/  STG.E.64 desc[UR4][R2.64], R8 ;  /* 0x0000000802007986 */ /* 0x000fe2000c101b04 */
[----:B------:R-:W-:Y:S05]  /*0800*/  EXIT ;  /* 0x000000000000794d */ /* 0x000fea0003800000 */
.L_x_0:
[----:B------:R-:W-:-:S00]  /*0810*/  BRA `(.L_x_0) ;  /* 0xfffffffc00fc7947 */ /* 0x000fc0000383ffff */
[----:B------:R-:W-:-:S00]  /*0820*/  NOP ;  /* 0x0000000000007918 */ /* 0x000fc00000000000 */
        /* <DEDUP_REMOVED lines=13> */
.L_x_1:


//--------------------- .nv.global.init           --------------------------
	.section	.nv.global.init,"aw",@progbits
.nv.global.init:
	.type		_$_str,@object
	.size		_$_str,(_$_str_$_2 - _$_str)
_$_str:
        /*0000*/ 	.byte	0x5f, 0x5f, 0x43, 0x55, 0x44, 0x41, 0x5f, 0x46, 0x54, 0x5a, 0x00
	.type		_$_str_$_2,@object
	.size		_$_str_$_2,(.L_1 - _$_str_$_2)
_$_str_$_2:
        /*000b*/ 	.byte	0x5f, 0x5f, 0x43, 0x55, 0x44, 0x41, 0x5f, 0x50, 0x52, 0x45, 0x43, 0x5f, 0x53, 0x51, 0x52, 0x54
        /*001b*/ 	.byte	0x00
.L_1:


//--------------------- .nv.constant0.triton_poi_fused__native_batch_norm_legit_no_training_cat_relu_9 --------------------------
	.section	.nv.constant0.triton_poi_fused__native_batch_norm_legit_no_training_cat_relu_9,"a",@progbits
	.sectionflags	@""
	.align	4
.nv.constant0.triton_poi_fused__native_batch_norm_legit_no_training_cat_relu_9:
	.zero		636
